//
// Generated by NVIDIA NVVM Compiler
//
// Compiler Build ID: CL-36424714
// Cuda compilation tools, release 13.0, V13.0.88
// Based on NVVM 20.0.0
//

.version 9.0
.target sm_100
.address_size 64

	// .globl	_Z4testPdS_S_S_S_ii

.visible .entry _Z4testPdS_S_S_S_ii(
	.param .u64 .ptr .align 1 _Z4testPdS_S_S_S_ii_param_0,
	.param .u64 .ptr .align 1 _Z4testPdS_S_S_S_ii_param_1,
	.param .u64 .ptr .align 1 _Z4testPdS_S_S_S_ii_param_2,
	.param .u64 .ptr .align 1 _Z4testPdS_S_S_S_ii_param_3,
	.param .u64 .ptr .align 1 _Z4testPdS_S_S_S_ii_param_4,
	.param .u32 _Z4testPdS_S_S_S_ii_param_5,
	.param .u32 _Z4testPdS_S_S_S_ii_param_6
)
{
	.reg .pred 	%p<19>;
	.reg .b32 	%r<45>;
	.reg .b64 	%rd<47>;
	.reg .b64 	%fd<80>;

	ld.param.u64 	%rd16, [_Z4testPdS_S_S_S_ii_param_0];
	ld.param.u64 	%rd17, [_Z4testPdS_S_S_S_ii_param_1];
	ld.param.u64 	%rd14, [_Z4testPdS_S_S_S_ii_param_2];
	ld.param.u64 	%rd15, [_Z4testPdS_S_S_S_ii_param_3];
	ld.param.u64 	%rd18, [_Z4testPdS_S_S_S_ii_param_4];
	ld.param.u32 	%r19, [_Z4testPdS_S_S_S_ii_param_5];
	ld.param.u32 	%r20, [_Z4testPdS_S_S_S_ii_param_6];
	cvta.to.global.u64 	%rd1, %rd18;
	cvta.to.global.u64 	%rd2, %rd17;
	cvta.to.global.u64 	%rd3, %rd16;
	mov.u32 	%r21, %ctaid.x;
	mov.u32 	%r22, %ntid.x;
	mov.u32 	%r23, %tid.x;
	mad.lo.s32 	%r1, %r21, %r22, %r23;
	setp.ge.s32 	%p1, %r1, %r19;
	@%p1 bra 	$L__BB0_2;
	mul.wide.s32 	%rd19, %r1, 8;
	add.s64 	%rd20, %rd3, %rd19;
	ld.global.f64 	%fd11, [%rd20];
	add.f64 	%fd12, %fd11, 0d4010000000000000;
	st.global.f64 	[%rd20], %fd12;
	add.s64 	%rd21, %rd2, %rd19;
	ld.global.f64 	%fd13, [%rd21];
	add.f64 	%fd14, %fd13, 0d4008000000000000;
	st.global.f64 	[%rd21], %fd14;
$L__BB0_2:
	setp.ge.s32 	%p2, %r1, %r19;
	bar.sync 	0;
	setp.lt.s32 	%p3, %r19, 1;
	or.pred  	%p4, %p2, %p3;
	@%p4 bra 	$L__BB0_20;
	mul.wide.s32 	%rd22, %r1, 8;
	add.s64 	%rd4, %rd3, %rd22;
	add.s64 	%rd5, %rd2, %rd22;
	add.s64 	%rd6, %rd1, %rd22;
	add.s32 	%r25, %r20, -1;
	mul.hi.u32 	%r26, %r25, 1374389535;
	shr.u32 	%r27, %r26, 7;
	add.s32 	%r28, %r27, 1;
	and.b32  	%r2, %r28, 15;
	add.s32 	%r3, %r2, -1;
	and.b32  	%r4, %r28, 7;
	add.s32 	%r5, %r4, -1;
	and.b32  	%r6, %r28, 3;
	and.b32  	%r29, %r28, 33554416;
	neg.s32 	%r7, %r29;
	cvta.to.global.u64 	%rd7, %rd14;
	cvta.to.global.u64 	%rd8, %rd15;
	mov.b32 	%r39, 0;
$L__BB0_4:
	ld.global.f64 	%fd15, [%rd4];
	cvt.u64.u32 	%rd9, %r39;
	mul.wide.u32 	%rd23, %r39, 8;
	add.s64 	%rd24, %rd7, %rd23;
	ld.global.f64 	%fd16, [%rd24];
	setp.neu.f64 	%p5, %fd15, %fd16;
	@%p5 bra 	$L__BB0_19;
	setp.lt.s32 	%p6, %r20, 1;
	ld.global.f64 	%fd17, [%rd5];
	shl.b64 	%rd25, %rd9, 3;
	add.s64 	%rd26, %rd8, %rd25;
	ld.global.f64 	%fd18, [%rd26];
	setp.neu.f64 	%p7, %fd17, %fd18;
	or.pred  	%p8, %p7, %p6;
	@%p8 bra 	$L__BB0_19;
	setp.lt.u32 	%p9, %r20, 6001;
	ld.global.f64 	%fd77, [%rd6];
	mov.b32 	%r42, 0;
	@%p9 bra 	$L__BB0_9;
	add.s64 	%rd28, %rd1, %rd25;
	add.s64 	%rd46, %rd28, 25600;
	mov.b32 	%r42, 0;
	mov.u32 	%r40, %r7;
$L__BB0_8:
	.pragma "nounroll";
	ld.global.f64 	%fd19, [%rd46+-25600];
	add.f64 	%fd20, %fd19, %fd77;
	st.global.f64 	[%rd6], %fd20;
	ld.global.f64 	%fd21, [%rd46+-22400];
	add.f64 	%fd22, %fd21, %fd20;
	st.global.f64 	[%rd6], %fd22;
	ld.global.f64 	%fd23, [%rd46+-19200];
	add.f64 	%fd24, %fd23, %fd22;
	st.global.f64 	[%rd6], %fd24;
	ld.global.f64 	%fd25, [%rd46+-16000];
	add.f64 	%fd26, %fd25, %fd24;
	st.global.f64 	[%rd6], %fd26;
	ld.global.f64 	%fd27, [%rd46+-12800];
	add.f64 	%fd28, %fd27, %fd26;
	st.global.f64 	[%rd6], %fd28;
	ld.global.f64 	%fd29, [%rd46+-9600];
	add.f64 	%fd30, %fd29, %fd28;
	st.global.f64 	[%rd6], %fd30;
	ld.global.f64 	%fd31, [%rd46+-6400];
	add.f64 	%fd32, %fd31, %fd30;
	st.global.f64 	[%rd6], %fd32;
	ld.global.f64 	%fd33, [%rd46+-3200];
	add.f64 	%fd34, %fd33, %fd32;
	st.global.f64 	[%rd6], %fd34;
	ld.global.f64 	%fd35, [%rd46];
	add.f64 	%fd36, %fd35, %fd34;
	st.global.f64 	[%rd6], %fd36;
	ld.global.f64 	%fd37, [%rd46+3200];
	add.f64 	%fd38, %fd37, %fd36;
	st.global.f64 	[%rd6], %fd38;
	ld.global.f64 	%fd39, [%rd46+6400];
	add.f64 	%fd40, %fd39, %fd38;
	st.global.f64 	[%rd6], %fd40;
	ld.global.f64 	%fd41, [%rd46+9600];
	add.f64 	%fd42, %fd41, %fd40;
	st.global.f64 	[%rd6], %fd42;
	ld.global.f64 	%fd43, [%rd46+12800];
	add.f64 	%fd44, %fd43, %fd42;
	st.global.f64 	[%rd6], %fd44;
	ld.global.f64 	%fd45, [%rd46+16000];
	add.f64 	%fd46, %fd45, %fd44;
	st.global.f64 	[%rd6], %fd46;
	ld.global.f64 	%fd47, [%rd46+19200];
	add.f64 	%fd48, %fd47, %fd46;
	st.global.f64 	[%rd6], %fd48;
	ld.global.f64 	%fd49, [%rd46+22400];
	add.f64 	%fd77, %fd49, %fd48;
	st.global.f64 	[%rd6], %fd77;
	add.s32 	%r42, %r42, 6400;
	add.s32 	%r40, %r40, 16;
	add.s64 	%rd46, %rd46, 51200;
	setp.ne.s32 	%p10, %r40, 0;
	@%p10 bra 	$L__BB0_8;
$L__BB0_9:
	setp.eq.s32 	%p11, %r2, 0;
	@%p11 bra 	$L__BB0_19;
	setp.lt.u32 	%p12, %r3, 7;
	@%p12 bra 	$L__BB0_12;
	cvt.u32.u64 	%r32, %rd9;
	add.s32 	%r33, %r42, %r32;
	mul.wide.u32 	%rd29, %r33, 8;
	add.s64 	%rd30, %rd1, %rd29;
	ld.global.f64 	%fd50, [%rd30];
	add.f64 	%fd51, %fd50, %fd77;
	st.global.f64 	[%rd6], %fd51;
	cvt.u64.u32 	%rd31, %r42;
	add.s64 	%rd32, %rd31, %rd9;
	shl.b64 	%rd33, %rd32, 3;
	add.s64 	%rd34, %rd1, %rd33;
	ld.global.f64 	%fd52, [%rd34+3200];
	add.f64 	%fd53, %fd52, %fd51;
	st.global.f64 	[%rd6], %fd53;
	ld.global.f64 	%fd54, [%rd34+6400];
	add.f64 	%fd55, %fd54, %fd53;
	st.global.f64 	[%rd6], %fd55;
	ld.global.f64 	%fd56, [%rd34+9600];
	add.f64 	%fd57, %fd56, %fd55;
	st.global.f64 	[%rd6], %fd57;
	ld.global.f64 	%fd58, [%rd34+12800];
	add.f64 	%fd59, %fd58, %fd57;
	st.global.f64 	[%rd6], %fd59;
	ld.global.f64 	%fd60, [%rd34+16000];
	add.f64 	%fd61, %fd60, %fd59;
	st.global.f64 	[%rd6], %fd61;
	ld.global.f64 	%fd62, [%rd34+19200];
	add.f64 	%fd63, %fd62, %fd61;
	st.global.f64 	[%rd6], %fd63;
	ld.global.f64 	%fd64, [%rd34+22400];
	add.f64 	%fd77, %fd64, %fd63;
	st.global.f64 	[%rd6], %fd77;
	add.s32 	%r42, %r42, 3200;
$L__BB0_12:
	setp.eq.s32 	%p13, %r4, 0;
	@%p13 bra 	$L__BB0_19;
	setp.lt.u32 	%p14, %r5, 3;
	@%p14 bra 	$L__BB0_15;
	cvt.u32.u64 	%r34, %rd9;
	add.s32 	%r35, %r42, %r34;
	mul.wide.u32 	%rd35, %r35, 8;
	add.s64 	%rd36, %rd1, %rd35;
	ld.global.f64 	%fd65, [%rd36];
	add.f64 	%fd66, %fd65, %fd77;
	st.global.f64 	[%rd6], %fd66;
	cvt.u64.u32 	%rd37, %r42;
	add.s64 	%rd38, %rd37, %rd9;
	shl.b64 	%rd39, %rd38, 3;
	add.s64 	%rd40, %rd1, %rd39;
	ld.global.f64 	%fd67, [%rd40+3200];
	add.f64 	%fd68, %fd67, %fd66;
	st.global.f64 	[%rd6], %fd68;
	ld.global.f64 	%fd69, [%rd40+6400];
	add.f64 	%fd70, %fd69, %fd68;
	st.global.f64 	[%rd6], %fd70;
	ld.global.f64 	%fd71, [%rd40+9600];
	add.f64 	%fd77, %fd71, %fd70;
	st.global.f64 	[%rd6], %fd77;
	add.s32 	%r42, %r42, 1600;
$L__BB0_15:
	setp.eq.s32 	%p15, %r6, 0;
	@%p15 bra 	$L__BB0_19;
	cvt.u32.u64 	%r36, %rd9;
	setp.eq.s32 	%p16, %r6, 1;
	add.s32 	%r37, %r42, %r36;
	mul.wide.u32 	%rd41, %r37, 8;
	add.s64 	%rd42, %rd1, %rd41;
	ld.global.f64 	%fd72, [%rd42];
	add.f64 	%fd9, %fd72, %fd77;
	st.global.f64 	[%rd6], %fd9;
	@%p16 bra 	$L__BB0_19;
	setp.eq.s32 	%p17, %r6, 2;
	cvt.u64.u32 	%rd43, %r42;
	add.s64 	%rd44, %rd43, %rd9;
	shl.b64 	%rd45, %rd44, 3;
	add.s64 	%rd13, %rd1, %rd45;
	ld.global.f64 	%fd73, [%rd13+3200];
	add.f64 	%fd10, %fd73, %fd9;
	st.global.f64 	[%rd6], %fd10;
	@%p17 bra 	$L__BB0_19;
	ld.global.f64 	%fd74, [%rd13+6400];
	add.f64 	%fd75, %fd74, %fd10;
	st.global.f64 	[%rd6], %fd75;
$L__BB0_19:
	cvt.u32.u64 	%r38, %rd9;
	add.s32 	%r39, %r38, 1;
	setp.ne.s32 	%p18, %r39, %r19;
	@%p18 bra 	$L__BB0_4;
$L__BB0_20:
	ret;

}


// ===== COMPILED SASS (sm_100) =====

	.target	sm_100

	.elftype	@"ET_EXEC"


//--------------------- .note.nv.tkinfo           --------------------------
	.section	.note.nv.tkinfo,"",@"SHT_NOTE"
	.sectionflags	@"SHF_NOTE_NV_TKINFO"
	.tkinfo
        /*0018*/ 	.word	0x00000002
        /*0030*/ 	.string	""
        /*0030*/ 	.string	"ptxas"
        /*0030*/ 	.string	"Cuda compilation tools, release 13.0, V13.0.88"
        /*0030*/ 	.string	"Build cuda_13.0.r13.0/compiler.36424714_0"
        /*0030*/ 	.string	"-arch sm_100 -m 64 "



//--------------------- .note.nv.cuinfo           --------------------------
	.section	.note.nv.cuinfo,"",@"SHT_NOTE"
	.sectionflags	@"SHF_NOTE_NV_CUINFO"
        /*0018*/ 	.short	0x0002
        /*001a*/ 	.short	0x0064
        /*001c*/ 	.short	0x0082
	.zero		2


//--------------------- .nv.info                  --------------------------
	.section	.nv.info,"",@"SHT_CUDA_INFO"
	.align	4


	//----- nvinfo : EIATTR_REGCOUNT
	.align		4
        /*0000*/ 	.byte	0x04, 0x2f
        /*0002*/ 	.short	(.L_1 - .L_0)
	.align		4
.L_0:
        /*0004*/ 	.word	index@(_Z4testPdS_S_S_S_ii)
        /*0008*/ 	.word	0x00000016


	//----- nvinfo : EIATTR_FRAME_SIZE
	.align		4
.L_1:
        /*000c*/ 	.byte	0x04, 0x11
        /*000e*/ 	.short	(.L_3 - .L_2)
	.align		4
.L_2:
        /*0010*/ 	.word	index@(_Z4testPdS_S_S_S_ii)
        /*0014*/ 	.word	0x00000000


	//----- nvinfo : EIATTR_MIN_STACK_SIZE
	.align		4
.L_3:
        /*0018*/ 	.byte	0x04, 0x12
        /*001a*/ 	.short	(.L_5 - .L_4)
	.align		4
.L_4:
        /*001c*/ 	.word	index@(_Z4testPdS_S_S_S_ii)
        /*0020*/ 	.word	0x00000000
.L_5:


//--------------------- .nv.compat                --------------------------
	.section	.nv.compat,"",@"SHT_CUDA_COMPAT_INFO"
	.align	4
        /*0000*/ 	.byte	0x02, 0x09, 0x00, 0x00, 0x02, 0x02, 0x01, 0x00, 0x02, 0x05, 0x05, 0x00, 0x03, 0x07, 0x01, 0x01
        /*0010*/ 	.byte	0x02, 0x03, 0x00, 0x00, 0x02, 0x06, 0x01, 0x00, 0x04, 0x0b, 0x08, 0x00, 0x01, 0x00, 0x00, 0x00
        /*0020*/ 	.byte	0x00, 0x00, 0x00, 0x00


//--------------------- .nv.info._Z4testPdS_S_S_S_ii --------------------------
	.section	.nv.info._Z4testPdS_S_S_S_ii,"",@"SHT_CUDA_INFO"
	.sectionflags	@""
	.align	4


	//----- nvinfo : EIATTR_CUDA_API_VERSION
	.align		4
        /*0000*/ 	.byte	0x04, 0x37
        /*0002*/ 	.short	(.L_7 - .L_6)
.L_6:
        /*0004*/ 	.word	0x00000082


	//----- nvinfo : EIATTR_KPARAM_INFO
	.align		4
.L_7:
        /*0008*/ 	.byte	0x04, 0x17
        /*000a*/ 	.short	(.L_9 - .L_8)
.L_8:
        /*000c*/ 	.word	0x00000000
        /*0010*/ 	.short	0x0006
        /*0012*/ 	.short	0x002c
        /*0014*/ 	.byte	0x00, 0xf0, 0x11, 0x00


	//----- nvinfo : EIATTR_KPARAM_INFO
	.align		4
.L_9:
        /*0018*/ 	.byte	0x04, 0x17
        /*001a*/ 	.short	(.L_11 - .L_10)
.L_10:
        /*001c*/ 	.word	0x00000000
        /*0020*/ 	.short	0x0005
        /*0022*/ 	.short	0x0028
        /*0024*/ 	.byte	0x00, 0xf0, 0x11, 0x00


	//----- nvinfo : EIATTR_KPARAM_INFO
	.align		4
.L_11:
        /*0028*/ 	.byte	0x04, 0x17
        /*002a*/ 	.short	(.L_13 - .L_12)
.L_12:
        /*002c*/ 	.word	0x00000000
        /*0030*/ 	.short	0x0004
        /*0032*/ 	.short	0x0020
        /*0034*/ 	.byte	0x00, 0xf5, 0x21, 0x00


	//----- nvinfo : EIATTR_KPARAM_INFO
	.align		4
.L_13:
        /*0038*/ 	.byte	0x04, 0x17
        /*003a*/ 	.short	(.L_15 - .L_14)
.L_14:
        /*003c*/ 	.word	0x00000000
        /*0040*/ 	.short	0x0003
        /*0042*/ 	.short	0x0018
        /*0044*/ 	.byte	0x00, 0xf5, 0x21, 0x00


	//----- nvinfo : EIATTR_KPARAM_INFO
	.align		4
.L_15:
        /*0048*/ 	.byte	0x04, 0x17
        /*004a*/ 	.short	(.L_17 - .L_16)
.L_16:
        /*004c*/ 	.word	0x00000000
        /*0050*/ 	.short	0x0002
        /*0052*/ 	.short	0x0010
        /*0054*/ 	.byte	0x00, 0xf5, 0x21, 0x00


	//----- nvinfo : EIATTR_KPARAM_INFO
	.align		4
.L_17:
        /*0058*/ 	.byte	0x04, 0x17
        /*005a*/ 	.short	(.L_19 - .L_18)
.L_18:
        /*005c*/ 	.word	0x00000000
        /*0060*/ 	.short	0x0001
        /*0062*/ 	.short	0x0008
        /*0064*/ 	.byte	0x00, 0xf5, 0x21, 0x00


	//----- nvinfo : EIATTR_KPARAM_INFO
	.align		4
.L_19:
        /*0068*/ 	.byte	0x04, 0x17
        /*006a*/ 	.short	(.L_21 - .L_20)
.L_20:
        /*006c*/ 	.word	0x00000000
        /*0070*/ 	.short	0x0000
        /*0072*/ 	.short	0x0000
        /*0074*/ 	.byte	0x00, 0xf5, 0x21, 0x00


	//----- nvinfo : EIATTR_SPARSE_MMA_MASK
	.align		4
.L_21:
        /*0078*/ 	.byte	0x03, 0x50
        /*007a*/ 	.short	0x0000


	//----- nvinfo : EIATTR_MAXREG_COUNT
	.align		4
        /*007c*/ 	.byte	0x03, 0x1b
        /*007e*/ 	.short	0x00ff


	//----- nvinfo : EIATTR_NUM_BARRIERS
	.align		4
        /*0080*/ 	.byte	0x02, 0x4c
        /*0082*/ 	.byte	0x01
	.zero		1


	//----- nvinfo : EIATTR_MERCURY_ISA_VERSION
	.align		4
        /*0084*/ 	.byte	0x03, 0x5f
        /*0086*/ 	.short	0x0101


	//----- nvinfo : EIATTR_VRC_CTA_INIT_COUNT
	.align		4
        /*0088*/ 	.byte	0x02, 0x4a
	.zero		1
	.zero		1


	//----- nvinfo : EIATTR_EXIT_INSTR_OFFSETS
	.align		4
        /*008c*/ 	.byte	0x04, 0x1c
        /*008e*/ 	.short	(.L_23 - .L_22)


	//   ....[0]....
.L_22:
        /*0090*/ 	.word	0x00000180


	//   ....[1]....
        /*0094*/ 	.word	0x00000d90


	//----- nvinfo : EIATTR_CRS_STACK_SIZE
	.align		4
.L_23:
        /*0098*/ 	.byte	0x04, 0x1e
        /*009a*/ 	.short	(.L_25 - .L_24)
.L_24:
        /*009c*/ 	.word	0x00000000


	//----- nvinfo : EIATTR_CBANK_PARAM_SIZE
	.align		4
.L_25:
        /*00a0*/ 	.byte	0x03, 0x19
        /*00a2*/ 	.short	0x0030


	//----- nvinfo : EIATTR_PARAM_CBANK
	.align		4
        /*00a4*/ 	.byte	0x04, 0x0a
        /*00a6*/ 	.short	(.L_27 - .L_26)
	.align		4
.L_26:
        /*00a8*/ 	.word	index@(.nv.constant0._Z4testPdS_S_S_S_ii)
        /*00ac*/ 	.short	0x0380
        /*00ae*/ 	.short	0x0030


	//----- nvinfo : EIATTR_SW_WAR
	.align		4
.L_27:
        /*00b0*/ 	.byte	0x04, 0x36
        /*00b2*/ 	.short	(.L_29 - .L_28)
.L_28:
        /*00b4*/ 	.word	0x00000008
.L_29:


//--------------------- .nv.callgraph             --------------------------
	.section	.nv.callgraph,"",@"SHT_CUDA_CALLGRAPH"
	.align	4
	.sectionentsize	8
	.align		4
        /*0000*/ 	.word	0x00000000
	.align		4
        /*0004*/ 	.word	0xffffffff
	.align		4
        /*0008*/ 	.word	0x00000000
	.align		4
        /*000c*/ 	.word	0xfffffffe
	.align		4
        /*0010*/ 	.word	0x00000000
	.align		4
        /*0014*/ 	.word	0xfffffffd
	.align		4
        /*0018*/ 	.word	0x00000000
	.align		4
        /*001c*/ 	.word	0xfffffffc


//--------------------- .text._Z4testPdS_S_S_S_ii --------------------------
	.section	.text._Z4testPdS_S_S_S_ii,"ax",@progbits
	.align	128
        .global         _Z4testPdS_S_S_S_ii
        .type           _Z4testPdS_S_S_S_ii,@function
        .size           _Z4testPdS_S_S_S_ii,(.L_x_10 - _Z4testPdS_S_S_S_ii)
        .other          _Z4testPdS_S_S_S_ii,@"STO_CUDA_ENTRY STV_DEFAULT"
_Z4testPdS_S_S_S_ii:
.text._Z4testPdS_S_S_S_ii:
[----:B------:R-:W-:Y:S01]  /*0000*/  LDC R1, c[0x0][0x37c] ;  /* 0x0000df00ff017b82 */ /* 0x000fe20000000800 */
[----:B------:R-:W0:Y:S07]  /*0010*/  S2R R0, SR_TID.X ;  /* 0x0000000000007919 */ /* 0x000e2e0000002100 */
[----:B------:R-:W0:Y:S01]  /*0020*/  S2UR UR4, SR_CTAID.X ;  /* 0x00000000000479c3 */ /* 0x000e220000002500 */
[----:B------:R-:W1:Y:S01]  /*0030*/  LDCU.64 UR12, c[0x0][0x358] ;  /* 0x00006b00ff0c77ac */ /* 0x000e620008000a00 */
[----:B------:R-:W-:Y:S06]  /*0040*/  BSSY.RECONVERGENT B0, `(.L_x_0) ;  /* 0x0000012000007945 */ /* 0x000fec0003800200 */
[----:B------:R-:W0:Y:S08]  /*0050*/  LDC R11, c[0x0][0x360] ;  /* 0x0000d800ff0b7b82 */ /* 0x000e300000000800 */
[----:B------:R-:W2:Y:S01]  /*0060*/  LDC R2, c[0x0][0x3a8] ;  /* 0x0000ea00ff027b82 */ /* 0x000ea20000000800 */
[----:B0-----:R-:W-:-:S05]  /*0070*/  IMAD R11, R11, UR4, R0 ;  /* 0x000000040b0b7c24 */ /* 0x001fca000f8e0200 */
[----:B--2---:R-:W-:Y:S02]  /*0080*/  ISETP.GE.AND P1, PT, R11, R2, PT ;  /* 0x000000020b00720c */ /* 0x004fe40003f26270 */
[----:B------:R-:W-:-:S04]  /*0090*/  ISETP.GE.AND P0, PT, R2, 0x1, PT ;  /* 0x000000010200780c */ /* 0x000fc80003f06270 */
[----:B------:R-:W-:-:S07]  /*00a0*/  ISETP.GE.OR P0, PT, R11, R2, !P0 ;  /* 0x000000020b00720c */ /* 0x000fce0004706670 */
[----:B-1----:R-:W-:Y:S06]  /*00b0*/  @P1 BRA `(.L_x_1) ;  /* 0x0000000000281947 */ /* 0x002fec0003800000 */
[----:B------:R-:W0:Y:S08]  /*00c0*/  LDC.64 R2, c[0x0][0x380] ;  /* 0x0000e000ff027b82 */ /* 0x000e300000000a00 */
[----:B------:R-:W1:Y:S01]  /*00d0*/  LDC.64 R6, c[0x0][0x388] ;  /* 0x0000e200ff067b82 */ /* 0x000e620000000a00 */
[----:B0-----:R-:W-:-:S05]  /*00e0*/  IMAD.WIDE R2, R11, 0x8, R2 ;  /* 0x000000080b027825 */ /* 0x001fca00078e0202 */
[----:B------:R-:W2:Y:S01]  /*00f0*/  LDG.E.64 R4, desc[UR12][R2.64] ;  /* 0x0000000c02047981 */ /* 0x000ea2000c1e1b00 */
[----:B-1----:R-:W-:Y:S01]  /*0100*/  IMAD.WIDE R6, R11, 0x8, R6 ;  /* 0x000000080b067825 */ /* 0x002fe200078e0206 */
[----:B--2---:R-:W-:-:S07]  /*0110*/  DADD R4, R4, 4 ;  /* 0x4010000004047429 */ /* 0x004fce0000000000 */
[----:B------:R0:W-:Y:S04]  /*0120*/  STG.E.64 desc[UR12][R2.64], R4 ;  /* 0x0000000402007986 */ /* 0x0001e8000c101b0c */
[----:B------:R-:W2:Y:S02]  /*0130*/  LDG.E.64 R8, desc[UR12][R6.64] ;  /* 0x0000000c06087981 */ /* 0x000ea4000c1e1b00 */
[----:B--2---:R-:W-:-:S07]  /*0140*/  DADD R8, R8, 3 ;  /* 0x4008000008087429 */ /* 0x004fce0000000000 */
[----:B------:R0:W-:Y:S04]  /*0150*/  STG.E.64 desc[UR12][R6.64], R8 ;  /* 0x0000000806007986 */ /* 0x0001e8000c101b0c */
.L_x_1:
[----:B------:R-:W-:Y:S05]  /*0160*/  BSYNC.RECONVERGENT B0 ;  /* 0x0000000000007941 */ /* 0x000fea0003800200 */
.L_x_0:
[----:B------:R-:W-:Y:S06]  /*0170*/  BAR.SYNC.DEFER_BLOCKING 0x0 ;  /* 0x0000000000007b1d */ /* 0x000fec0000010000 */
[----:B------:R-:W-:Y:S05]  /*0180*/  @P0 EXIT ;  /* 0x000000000000094d */ /* 0x000fea0003800000 */
[----:B------:R-:W1:Y:S01]  /*0190*/  LDCU UR4, c[0x0][0x3ac] ;  /* 0x00007580ff0477ac */ /* 0x000e620008000800 */
[----:B0-----:R-:W0:Y:S01]  /*01a0*/  LDC.64 R2, c[0x0][0x380] ;  /* 0x0000e000ff027b82 */ /* 0x001e220000000a00 */
[----:B------:R-:W-:-:S07]  /*01b0*/  IMAD.MOV.U32 R0, RZ, RZ, RZ ;  /* 0x000000ffff007224 */ /* 0x000fce00078e00ff */
[----:B------:R-:W2:Y:S08]  /*01c0*/  LDC.64 R4, c[0x0][0x388] ;  /* 0x0000e200ff047b82 */ /* 0x000eb00000000a00 */
[----:B------:R-:W3:Y:S01]  /*01d0*/  LDC.64 R6, c[0x0][0x3a0] ;  /* 0x0000e800ff067b82 */ /* 0x000ee20000000a00 */
[----:B-1----:R-:W-:-:S04]  /*01e0*/  UIADD3 UR4, UPT, UPT, UR4, -0x1, URZ ;  /* 0xffffffff04047890 */ /* 0x002fc8000fffe0ff */
[----:B------:R-:W-:Y:S01]  /*01f0*/  UIMAD.WIDE.U32 UR4, UR4, 0x51eb851f, URZ ;  /* 0x51eb851f040478a5 */ /* 0x000fe2000f8e00ff */
[----:B0-----:R-:W-:-:S03]  /*0200*/  IMAD.WIDE R2, R11, 0x8, R2 ;  /* 0x000000080b027825 */ /* 0x001fc600078e0202 */
[----:B------:R-:W-:-:S04]  /*0210*/  ULEA.HI UR5, UR5, 0x1, URZ, 0x19 ;  /* 0x0000000105057891 */ /* 0x000fc8000f8fc8ff */
[----:B------:R-:W-:Y:S02]  /*0220*/  ULOP3.LUT UR7, UR5, 0xf, URZ, 0xc0, !UPT ;  /* 0x0000000f05077892 */ /* 0x000fe4000f8ec0ff */
[----:B------:R-:W-:Y:S01]  /*0230*/  ULOP3.LUT UR8, UR5, 0x7, URZ, 0xc0, !UPT ;  /* 0x0000000705087892 */ /* 0x000fe2000f8ec0ff */
[C---:B--2---:R-:W-:Y:S01]  /*0240*/  IMAD.WIDE R4, R11.reuse, 0x8, R4 ;  /* 0x000000080b047825 */ /* 0x044fe200078e0204 */
[----:B------:R-:W-:Y:S02]  /*0250*/  ULOP3.LUT UR10, UR5, 0x3, URZ, 0xc0, !UPT ;  /* 0x00000003050a7892 */ /* 0x000fe4000f8ec0ff */
[----:B------:R-:W-:Y:S02]  /*0260*/  ULOP3.LUT UR5, UR5, 0x1fffff0, URZ, 0xc0, !UPT ;  /* 0x01fffff005057892 */ /* 0x000fe4000f8ec0ff */
[----:B------:R-:W-:Y:S02]  /*0270*/  UIADD3 UR4, UPT, UPT, UR7, -0x1, URZ ;  /* 0xffffffff07047890 */ /* 0x000fe4000fffe0ff */
[----:B------:R-:W-:Y:S01]  /*0280*/  UIADD3 UR9, UPT, UPT, UR8, -0x1, URZ ;  /* 0xffffffff08097890 */ /* 0x000fe2000fffe0ff */
[----:B---3--:R-:W-:Y:S01]  /*0290*/  IMAD.WIDE R6, R11, 0x8, R6 ;  /* 0x000000080b067825 */ /* 0x008fe200078e0206 */
[----:B------:R-:W-:-:S02]  /*02a0*/  UIADD3 UR6, UPT, UPT, -UR5, URZ, URZ ;  /* 0x000000ff05067290 */ /* 0x000fc4000fffe1ff */
[----:B------:R-:W-:Y:S02]  /*02b0*/  UISETP.GE.U32.AND UP1, UPT, UR4, 0x7, UPT ;  /* 0x000000070400788c */ /* 0x000fe4000bf26070 */
[----:B------:R-:W-:-:S11]  /*02c0*/  UISETP.GE.U32.AND UP0, UPT, UR9, 0x3, UPT ;  /* 0x000000030900788c */ /* 0x000fd6000bf06070 */
.L_x_8:
[----:B01-345:R-:W0:Y:S01]  /*02d0*/  LDC.64 R10, c[0x0][0x390] ;  /* 0x0000e400ff0a7b82 */ /* 0x03be220000000a00 */
[----:B------:R-:W2:Y:S01]  /*02e0*/  LDG.E.64 R8, desc[UR12][R2.64] ;  /* 0x0000000c02087981 */ /* 0x000ea2000c1e1b00 */
[----:B0-----:R-:W-:-:S06]  /*02f0*/  IMAD.WIDE.U32 R10, R0, 0x8, R10 ;  /* 0x00000008000a7825 */ /* 0x001fcc00078e000a */
[----:B------:R-:W2:Y:S01]  /*0300*/  LDG.E.64 R10, desc[UR12][R10.64] ;  /* 0x0000000c0a0a7981 */ /* 0x000ea2000c1e1b00 */
[----:B------:R-:W-:Y:S01]  /*0310*/  BSSY.RECONVERGENT B0, `(.L_x_2) ;  /* 0x00000a3000007945 */ /* 0x000fe20003800200 */
[----:B--2---:R-:W-:-:S14]  /*0320*/  DSETP.NEU.AND P0, PT, R8, R10, PT ;  /* 0x0000000a0800722a */ /* 0x004fdc0003f0d000 */
[----:B------:R-:W-:Y:S05]  /*0330*/  @P0 BRA `(.L_x_3) ;  /* 0x0000000800800947 */ /* 0x000fea0003800000 */
[----:B------:R-:W0:Y:S01]  /*0340*/  LDCU.64 UR4, c[0x0][0x398] ;  /* 0x00007300ff0477ac */ /* 0x000e220008000a00 */
[----:B------:R-:W-:Y:S01]  /*0350*/  IMAD.SHL.U32 R12, R0, 0x8, RZ ;  /* 0x00000008000c7824 */ /* 0x000fe200078e00ff */
[----:B------:R-:W-:Y:S01]  /*0360*/  SHF.R.U32.HI R13, RZ, 0x1d, R0 ;  /* 0x0000001dff0d7819 */ /* 0x000fe20000011600 */
[----:B------:R-:W2:Y:S01]  /*0370*/  LDG.E.64 R8, desc[UR12][R4.64] ;  /* 0x0000000c04087981 */ /* 0x000ea2000c1e1b00 */
[----:B------:R-:W1:Y:S02]  /*0380*/  LDC R14, c[0x0][0x3ac] ;  /* 0x0000eb00ff0e7b82 */ /* 0x000e640000000800 */
[----:B0-----:R-:W-:-:S04]  /*0390*/  IADD3 R10, P0, PT, R12, UR4, RZ ;  /* 0x000000040c0a7c10 */ /* 0x001fc8000ff1e0ff */
[----:B------:R-:W-:-:S06]  /*03a0*/  IADD3.X R11, PT, PT, R13, UR5, RZ, P0, !PT ;  /* 0x000000050d0b7c10 */ /* 0x000fcc00087fe4ff */
[----:B------:R-:W2:Y:S01]  /*03b0*/  LDG.E.64 R10, desc[UR12][R10.64] ;  /* 0x0000000c0a0a7981 */ /* 0x000ea2000c1e1b00 */
[----:B-1----:R-:W-:-:S13]  /*03c0*/  ISETP.GE.AND P0, PT, R14, 0x1, PT ;  /* 0x000000010e00780c */ /* 0x002fda0003f06270 */
[----:B--2---:R-:W-:-:S14]  /*03d0*/  DSETP.NEU.OR P0, PT, R8, R10, !P0 ;  /* 0x0000000a0800722a */ /* 0x004fdc000470d400 */
[----:B------:R-:W-:Y:S05]  /*03e0*/  @P0 BRA `(.L_x_3) ;  /* 0x0000000800540947 */ /* 0x000fea0003800000 */
[----:B------:R0:W5:Y:S01]  /*03f0*/  LDG.E.64 R10, desc[UR12][R6.64] ;  /* 0x0000000c060a7981 */ /* 0x000162000c1e1b00 */
[----:B------:R-:W-:Y:S01]  /*0400*/  ISETP.GE.U32.AND P0, PT, R14, 0x1771, PT ;  /* 0x000017710e00780c */ /* 0x000fe20003f06070 */
[----:B------:R-:W-:Y:S01]  /*0410*/  UISETP.NE.AND UP3, UPT, UR7, URZ, UPT ;  /* 0x000000ff0700728c */ /* 0x000fe2000bf65270 */
[----:B------:R-:W-:-:S11]  /*0420*/  UMOV UR4, URZ ;  /* 0x000000ff00047c82 */ /* 0x000fd60008000000 */
[----:B0-----:R-:W-:Y:S05]  /*0430*/  @!P0 BRA `(.L_x_4) ;  /* 0x0000000000f88947 */ /* 0x001fea0003800000 */
[----:B------:R-:W0:Y:S02]  /*0440*/  LDCU.64 UR4, c[0x0][0x3a0] ;  /* 0x00007400ff0477ac */ /* 0x000e240008000a00 */
[----:B0-----:R-:W-:Y:S01]  /*0450*/  IADD3 R12, P0, PT, R12, UR4, RZ ;  /* 0x000000040c0c7c10 */ /* 0x001fe2000ff1e0ff */
[----:B------:R-:W-:-:S03]  /*0460*/  UMOV UR4, URZ ;  /* 0x000000ff00047c82 */ /* 0x000fc60008000000 */
[----:B------:R-:W-:-:S04]  /*0470*/  IADD3 R12, P1, PT, R12, 0x6400, RZ ;  /* 0x000064000c0c7810 */ /* 0x000fc80007f3e0ff */
[----:B------:R-:W-:Y:S01]  /*0480*/  IADD3.X R13, PT, PT, RZ, UR5, R13, P1, P0 ;  /* 0x00000005ff0d7c10 */ /* 0x000fe20008fe040d */
[----:B------:R-:W-:-:S08]  /*0490*/  UMOV UR5, UR6 ;  /* 0x0000000600057c82 */ /* 0x000fd00008000000 */
.L_x_5:
[----:B------:R-:W-:Y:S02]  /*04a0*/  IMAD.MOV.U32 R8, RZ, RZ, R12 ;  /* 0x000000ffff087224 */ /* 0x000fe400078e000c */
[----:B------:R-:W-:-:S05]  /*04b0*/  IMAD.MOV.U32 R9, RZ, RZ, R13 ;  /* 0x000000ffff097224 */ /* 0x000fca00078e000d */
[----:B--2---:R-:W2:Y:S02]  /*04c0*/  LDG.E.64 R12, desc[UR12][R8.64+-0x6400] ;  /* 0xff9c000c080c7981 */ /* 0x004ea4000c1e1b00 */
[----:B--2--5:R-:W-:-:S07]  /*04d0*/  DADD R12, R12, R10 ;  /* 0x000000000c0c7229 */ /* 0x024fce000000000a */
[----:B------:R0:W-:Y:S04]  /*04e0*/  STG.E.64 desc[UR12][R6.64], R12 ;  /* 0x0000000c06007986 */ /* 0x0001e8000c101b0c */
[----:B------:R-:W2:Y:S02]  /*04f0*/  LDG.E.64 R10, desc[UR12][R8.64+-0x5780] ;  /* 0xffa8800c080a7981 */ /* 0x000ea4000c1e1b00 */
[----:B--2---:R-:W-:-:S07]  /*0500*/  DADD R10, R12, R10 ;  /* 0x000000000c0a7229 */ /* 0x004fce000000000a */
[----:B------:R1:W-:Y:S04]  /*0510*/  STG.E.64 desc[UR12][R6.64], R10 ;  /* 0x0000000a06007986 */ /* 0x0003e8000c101b0c */
[----:B------:R-:W2:Y:S02]  /*0520*/  LDG.E.64 R14, desc[UR12][R8.64+-0x4b00] ;  /* 0xffb5000c080e7981 */ /* 0x000ea4000c1e1b00 */
[----:B--2---:R-:W-:-:S07]  /*0530*/  DADD R14, R10, R14 ;  /* 0x000000000a0e7229 */ /* 0x004fce000000000e */
[----:B------:R2:W-:Y:S04]  /*0540*/  STG.E.64 desc[UR12][R6.64], R14 ;  /* 0x0000000e06007986 */ /* 0x0005e8000c101b0c */
[----:B------:R-:W3:Y:S02]  /*0550*/  LDG.E.64 R16, desc[UR12][R8.64+-0x3e80] ;  /* 0xffc1800c08107981 */ /* 0x000ee4000c1e1b00 */
[----:B---3--:R-:W-:-:S07]  /*0560*/  DADD R16, R14, R16 ;  /* 0x000000000e107229 */ /* 0x008fce0000000010 */
[----:B------:R3:W-:Y:S04]  /*0570*/  STG.E.64 desc[UR12][R6.64], R16 ;  /* 0x0000001006007986 */ /* 0x0007e8000c101b0c */
[----:B------:R-:W4:Y:S02]  /*0580*/  LDG.E.64 R18, desc[UR12][R8.64+-0x3200] ;  /* 0xffce000c08127981 */ /* 0x000f24000c1e1b00 */
[----:B----4-:R-:W-:-:S07]  /*0590*/  DADD R18, R16, R18 ;  /* 0x0000000010127229 */ /* 0x010fce0000000012 */
[----:B------:R4:W-:Y:S04]  /*05a0*/  STG.E.64 desc[UR12][R6.64], R18 ;  /* 0x0000001206007986 */ /* 0x0009e8000c101b0c */
[----:B0-----:R-:W2:Y:S02]  /*05b0*/  LDG.E.64 R12, desc[UR12][R8.64+-0x2580] ;  /* 0xffda800c080c7981 */ /* 0x001ea4000c1e1b00 */
[----:B--2---:R-:W-:-:S07]  /*05c0*/  DADD R12, R18, R12 ;  /* 0x00000000120c7229 */ /* 0x004fce000000000c */
[----:B------:R0:W-:Y:S04]  /*05d0*/  STG.E.64 desc[UR12][R6.64], R12 ;  /* 0x0000000c06007986 */ /* 0x0001e8000c101b0c */
[----:B-1----:R-:W2:Y:S02]  /*05e0*/  LDG.E.64 R10, desc[UR12][R8.64+-0x1900] ;  /* 0xffe7000c080a7981 */ /* 0x002ea4000c1e1b00 */
[----:B--2---:R-:W-:-:S07]  /*05f0*/  DADD R10, R12, R10 ;  /* 0x000000000c0a7229 */ /* 0x004fce000000000a */
[----:B------:R1:W-:Y:S04]  /*0600*/  STG.E.64 desc[UR12][R6.64], R10 ;  /* 0x0000000a06007986 */ /* 0x0003e8000c101b0c */
[----:B------:R-:W2:Y:S02]  /*0610*/  LDG.E.64 R14, desc[UR12][R8.64+-0xc80] ;  /* 0xfff3800c080e7981 */ /* 0x000ea4000c1e1b00 */
[----:B--2---:R-:W-:-:S07]  /*0620*/  DADD R14, R10, R14 ;  /* 0x000000000a0e7229 */ /* 0x004fce000000000e */
[----:B------:R2:W-:Y:S04]  /*0630*/  STG.E.64 desc[UR12][R6.64], R14 ;  /* 0x0000000e06007986 */ /* 0x0005e8000c101b0c */
[----:B---3--:R-:W3:Y:S02]  /*0640*/  LDG.E.64 R16, desc[UR12][R8.64] ;  /* 0x0000000c08107981 */ /* 0x008ee4000c1e1b00 */
[----:B---3--:R-:W-:-:S07]  /*0650*/  DADD R16, R14, R16 ;  /* 0x000000000e107229 */ /* 0x008fce0000000010 */
[----:B------:R3:W-:Y:S04]  /*0660*/  STG.E.64 desc[UR12][R6.64], R16 ;  /* 0x0000001006007986 */ /* 0x0007e8000c101b0c */
[----:B----4-:R-:W4:Y:S02]  /*0670*/  LDG.E.64 R18, desc[UR12][R8.64+0xc80] ;  /* 0x000c800c08127981 */ /* 0x010f24000c1e1b00 */
        /* <DEDUP_REMOVED lines=14> */
[----:B----4-:R-:W3:Y:S02]  /*0760*/  LDG.E.64 R18, desc[UR12][R8.64+0x4b00] ;  /* 0x004b000c08127981 */ /* 0x010ee4000c1e1b00 */
[----:B---3--:R-:W-:-:S07]  /*0770*/  DADD R18, R16, R18 ;  /* 0x0000000010127229 */ /* 0x008fce0000000012 */
[----:B------:R2:W-:Y:S04]  /*0780*/  STG.E.64 desc[UR12][R6.64], R18 ;  /* 0x0000001206007986 */ /* 0x0005e8000c101b0c */
[----:B0-----:R-:W1:Y:S01]  /*0790*/  LDG.E.64 R12, desc[UR12][R8.64+0x5780] ;  /* 0x0057800c080c7981 */ /* 0x001e62000c1e1b00 */
[----:B------:R-:W-:Y:S02]  /*07a0*/  UIADD3 UR5, UPT, UPT, UR5, 0x10, URZ ;  /* 0x0000001005057890 */ /* 0x000fe4000fffe0ff */
[----:B------:R-:W-:Y:S02]  /*07b0*/  UIADD3 UR4, UPT, UPT, UR4, 0x1900, URZ ;  /* 0x0000190004047890 */ /* 0x000fe4000fffe0ff */
[----:B------:R-:W-:Y:S01]  /*07c0*/  UISETP.NE.AND UP2, UPT, UR5, URZ, UPT ;  /* 0x000000ff0500728c */ /* 0x000fe2000bf45270 */
[----:B-1----:R-:W-:Y:S01]  /*07d0*/  DADD R10, R18, R12 ;  /* 0x00000000120a7229 */ /* 0x002fe2000000000c */
[----:B------:R-:W-:-:S06]  /*07e0*/  IADD3 R12, P0, PT, R8, 0xc800, RZ ;  /* 0x0000c800080c7810 */ /* 0x000fcc0007f1e0ff */
[----:B------:R2:W-:Y:S01]  /*07f0*/  STG.E.64 desc[UR12][R6.64], R10 ;  /* 0x0000000a06007986 */ /* 0x0005e2000c101b0c */
[----:B------:R-:W-:Y:S01]  /*0800*/  IMAD.X R13, RZ, RZ, R9, P0 ;  /* 0x000000ffff0d7224 */ /* 0x000fe200000e0609 */
[----:B------:R-:W-:Y:S06]  /*0810*/  BRA.U UP2, `(.L_x_5) ;  /* 0xfffffffd02207547 */ /* 0x000fec000b83ffff */
.L_x_4:
[----:B------:R-:W-:Y:S05]  /*0820*/  BRA.U !UP3, `(.L_x_3) ;  /* 0x000000050b447547 */ /* 0x000fea000b800000 */
[----:B------:R-:W-:Y:S01]  /*0830*/  UISETP.NE.AND UP2, UPT, UR8, URZ, UPT ;  /* 0x000000ff0800728c */ /* 0x000fe2000bf45270 */
[----:B------:R-:W-:Y:S10]  /*0840*/  BRA.U !UP1, `(.L_x_6) ;  /* 0x0000000109847547 */ /* 0x000ff4000b800000 */
[----:B------:R-:W0:Y:S01]  /*0850*/  LDC.64 R12, c[0x0][0x3a0] ;  /* 0x0000e800ff0c7b82 */ /* 0x000e220000000a00 */
[----:B------:R-:W-:-:S07]  /*0860*/  VIADD R9, R0, UR4 ;  /* 0x0000000400097c36 */ /* 0x000fce0008000000 */
[----:B--2---:R-:W1:Y:S01]  /*0870*/  LDC.64 R16, c[0x0][0x3a0] ;  /* 0x0000e800ff107b82 */ /* 0x004e620000000a00 */
[----:B0-----:R-:W-:-:S06]  /*0880*/  IMAD.WIDE.U32 R12, R9, 0x8, R12 ;  /* 0x00000008090c7825 */ /* 0x001fcc00078e000c */
[----:B------:R-:W2:Y:S01]  /*0890*/  LDG.E.64 R12, desc[UR12][R12.64] ;  /* 0x0000000c0c0c7981 */ /* 0x000ea2000c1e1b00 */
[----:B------:R-:W-:-:S05]  /*08a0*/  IADD3 R9, P0, PT, R0, UR4, RZ ;  /* 0x0000000400097c10 */ /* 0x000fca000ff1e0ff */
[----:B------:R-:W-:Y:S01]  /*08b0*/  IMAD.X R14, RZ, RZ, RZ, P0 ;  /* 0x000000ffff0e7224 */ /* 0x000fe200000e06ff */
[----:B-1----:R-:W-:-:S04]  /*08c0*/  LEA R8, P0, R9, R16, 0x3 ;  /* 0x0000001009087211 */ /* 0x002fc800078018ff */
[----:B------:R-:W-:Y:S01]  /*08d0*/  LEA.HI.X R9, R9, R17, R14, 0x3, P0 ;  /* 0x0000001109097211 */ /* 0x000fe200000f1c0e */
        /* <DEDUP_REMOVED lines=14> */
[----:B0-----:R-:W1:Y:S02]  /*09c0*/  LDG.E.64 R10, desc[UR12][R8.64+0x3e80] ;  /* 0x003e800c080a7981 */ /* 0x001e64000c1e1b00 */
[----:B-1----:R-:W-:-:S07]  /*09d0*/  DADD R14, R18, R10 ;  /* 0x00000000120e7229 */ /* 0x002fce000000000a */
[----:B------:R3:W-:Y:S04]  /*09e0*/  STG.E.64 desc[UR12][R6.64], R14 ;  /* 0x0000000e06007986 */ /* 0x0007e8000c101b0c */
[----:B------:R-:W2:Y:S02]  /*09f0*/  LDG.E.64 R10, desc[UR12][R8.64+0x4b00] ;  /* 0x004b000c080a7981 */ /* 0x000ea4000c1e1b00 */
[----:B--2---:R-:W-:-:S07]  /*0a00*/  DADD R12, R14, R10 ;  /* 0x000000000e0c7229 */ /* 0x004fce000000000a */
[----:B------:R3:W-:Y:S04]  /*0a10*/  STG.E.64 desc[UR12][R6.64], R12 ;  /* 0x0000000c06007986 */ /* 0x0007e8000c101b0c */
[----:B------:R-:W2:Y:S01]  /*0a20*/  LDG.E.64 R10, desc[UR12][R8.64+0x5780] ;  /* 0x0057800c080a7981 */ /* 0x000ea2000c1e1b00 */
[----:B------:R-:W-:Y:S01]  /*0a30*/  UIADD3 UR4, UPT, UPT, UR4, 0xc80, URZ ;  /* 0x00000c8004047890 */ /* 0x000fe2000fffe0ff */
[----:B--2---:R-:W-:-:S07]  /*0a40*/  DADD R10, R12, R10 ;  /* 0x000000000c0a7229 */ /* 0x004fce000000000a */
[----:B------:R3:W-:Y:S04]  /*0a50*/  STG.E.64 desc[UR12][R6.64], R10 ;  /* 0x0000000a06007986 */ /* 0x0007e8000c101b0c */
.L_x_6:
[----:B------:R-:W-:Y:S05]  /*0a60*/  BRA.U !UP2, `(.L_x_3) ;  /* 0x000000010ab47547 */ /* 0x000fea000b800000 */
[----:B------:R-:W-:Y:S01]  /*0a70*/  UISETP.NE.AND UP2, UPT, UR10, URZ, UPT ;  /* 0x000000ff0a00728c */ /* 0x000fe2000bf45270 */
[----:B------:R-:W-:Y:S10]  /*0a80*/  BRA.U !UP0, `(.L_x_7) ;  /* 0x0000000108547547 */ /* 0x000ff4000b800000 */
[----:B------:R-:W0:Y:S01]  /*0a90*/  LDC.64 R8, c[0x0][0x3a0] ;  /* 0x0000e800ff087b82 */ /* 0x000e220000000a00 */
[----:B--23--:R-:W-:-:S07]  /*0aa0*/  VIADD R17, R0, UR4 ;  /* 0x0000000400117c36 */ /* 0x00cfce0008000000 */
[----:B------:R-:W1:Y:S01]  /*0ab0*/  LDC.64 R18, c[0x0][0x3a0] ;  /* 0x0000e800ff127b82 */ /* 0x000e620000000a00 */
[----:B0-----:R-:W-:-:S05]  /*0ac0*/  IMAD.WIDE.U32 R16, R17, 0x8, R8 ;  /* 0x0000000811107825 */ /* 0x001fca00078e0008 */
        /* <DEDUP_REMOVED lines=17> */
.L_x_7:
[----:B------:R-:W-:Y:S05]  /*0be0*/  BRA.U !UP2, `(.L_x_3) ;  /* 0x000000010a547547 */ /* 0x000fea000b800000 */
[----:B------:R-:W1:Y:S01]  /*0bf0*/  LDC.64 R8, c[0x0][0x3a0] ;  /* 0x0000e800ff087b82 */ /* 0x000e620000000a00 */
[----:B0--3--:R-:W-:-:S04]  /*0c00*/  VIADD R13, R0, UR4 ;  /* 0x00000004000d7c36 */ /* 0x009fc80008000000 */
[----:B-1----:R-:W-:-:S06]  /*0c10*/  IMAD.WIDE.U32 R8, R13, 0x8, R8 ;  /* 0x000000080d087825 */ /* 0x002fcc00078e0008 */
[----:B------:R-:W2:Y:S01]  /*0c20*/  LDG.E.64 R8, desc[UR12][R8.64] ;  /* 0x0000000c08087981 */ /* 0x000ea2000c1e1b00 */
[----:B------:R-:W-:Y:S01]  /*0c30*/  UISETP.NE.AND UP2, UPT, UR10, 0x1, UPT ;  /* 0x000000010a00788c */ /* 0x000fe2000bf45270 */
[----:B--2--5:R-:W-:-:S07]  /*0c40*/  DADD R10, R8, R10 ;  /* 0x00000000080a7229 */ /* 0x024fce000000000a */
[----:B------:R1:W-:Y:S01]  /*0c50*/  STG.E.64 desc[UR12][R6.64], R10 ;  /* 0x0000000a06007986 */ /* 0x0003e2000c101b0c */
[----:B------:R-:W-:Y:S05]  /*0c60*/  BRA.U !UP2, `(.L_x_3) ;  /* 0x000000010a347547 */ /* 0x000fea000b800000 */
[----:B------:R-:W0:Y:S01]  /*0c70*/  LDC.64 R12, c[0x0][0x3a0] ;  /* 0x0000e800ff0c7b82 */ /* 0x000e220000000a00 */
[----:B------:R-:W-:-:S05]  /*0c80*/  IADD3 R8, P0, PT, R0, UR4, RZ ;  /* 0x0000000400087c10 */ /* 0x000fca000ff1e0ff */
[----:B------:R-:W-:Y:S01]  /*0c90*/  IMAD.X R9, RZ, RZ, RZ, P0 ;  /* 0x000000ffff097224 */ /* 0x000fe200000e06ff */
[----:B0-----:R-:W-:-:S04]  /*0ca0*/  LEA R12, P0, R8, R12, 0x3 ;  /* 0x0000000c080c7211 */ /* 0x001fc800078018ff */
[----:B------:R-:W-:-:S05]  /*0cb0*/  LEA.HI.X R13, R8, R13, R9, 0x3, P0 ;  /* 0x0000000d080d7211 */ /* 0x000fca00000f1c09 */
[----:B------:R-:W1:Y:S01]  /*0cc0*/  LDG.E.64 R8, desc[UR12][R12.64+0xc80] ;  /* 0x000c800c0c087981 */ /* 0x000e62000c1e1b00 */
[----:B------:R-:W-:Y:S01]  /*0cd0*/  UISETP.NE.AND UP2, UPT, UR10, 0x2, UPT ;  /* 0x000000020a00788c */ /* 0x000fe2000bf45270 */
[----:B-1----:R-:W-:-:S07]  /*0ce0*/  DADD R10, R10, R8 ;  /* 0x000000000a0a7229 */ /* 0x002fce0000000008 */
[----:B------:R4:W-:Y:S01]  /*0cf0*/  STG.E.64 desc[UR12][R6.64], R10 ;  /* 0x0000000a06007986 */ /* 0x0009e2000c101b0c */
[----:B------:R-:W-:Y:S05]  /*0d00*/  BRA.U !UP2, `(.L_x_3) ;  /* 0x000000010a0c7547 */ /* 0x000fea000b800000 */
[----:B------:R-:W2:Y:S02]  /*0d10*/  LDG.E.64 R8, desc[UR12][R12.64+0x1900] ;  /* 0x0019000c0c087981 */ /* 0x000ea4000c1e1b00 */
[----:B--2---:R-:W-:-:S07]  /*0d20*/  DADD R8, R10, R8 ;  /* 0x000000000a087229 */ /* 0x004fce0000000008 */
[----:B------:R0:W-:Y:S04]  /*0d30*/  STG.E.64 desc[UR12][R6.64], R8 ;  /* 0x0000000806007986 */ /* 0x0001e8000c101b0c */
.L_x_3:
[----:B------:R-:W-:Y:S05]  /*0d40*/  BSYNC.RECONVERGENT B0 ;  /* 0x0000000000007941 */ /* 0x000fea0003800200 */
.L_x_2:
[----:B------:R-:W2:Y:S01]  /*0d50*/  LDCU UR4, c[0x0][0x3a8] ;  /* 0x00007500ff0477ac */ /* 0x000ea20008000800 */
[----:B------:R-:W-:-:S05]  /*0d60*/  VIADD R0, R0, 0x1 ;  /* 0x0000000100007836 */ /* 0x000fca0000000000 */
[----:B--2---:R-:W-:-:S13]  /*0d70*/  ISETP.NE.AND P0, PT, R0, UR4, PT ;  /* 0x0000000400007c0c */ /* 0x004fda000bf05270 */
[----:B------:R-:W-:Y:S05]  /*0d80*/  @P0 BRA `(.L_x_8) ;  /* 0xfffffff400500947 */ /* 0x000fea000383ffff */
[----:B------:R-:W-:Y:S05]  /*0d90*/  EXIT ;  /* 0x000000000000794d */ /* 0x000fea0003800000 */
.L_x_9:
[----:B------:R-:W-:-:S00]  /*0da0*/  BRA `(.L_x_9) ;  /* 0xfffffffc00fc7947 */ /* 0x000fc0000383ffff */
[----:B------:R-:W-:-:S00]  /*0db0*/  NOP ;  /* 0x0000000000007918 */ /* 0x000fc00000000000 */
        /* <DEDUP_REMOVED lines=12> */
.L_x_10:


//--------------------- .nv.shared.reserved.0     --------------------------
	.section	.nv.shared.reserved.0,"aw",@nobits
	.weak		__nv_reservedSMEM_offset_0_alias
	.size		__nv_reservedSMEM_offset_0_alias, 0, 64
	.other		__nv_reservedSMEM_offset_0_alias,@"STO_CUDA_RESERVED_SHARED STV_DEFAULT"
__nv_reservedSMEM_offset_0_alias:
	.zero		0
	.zero		64


//--------------------- .nv.constant0._Z4testPdS_S_S_S_ii --------------------------
	.section	.nv.constant0._Z4testPdS_S_S_S_ii,"a",@progbits
	.sectionflags	@""
	.align	4
.nv.constant0._Z4testPdS_S_S_S_ii:
	.zero		944


//--------------------- SYMBOLS --------------------------

	.type		.nv.reservedSmem.offset0,@object
	.size		.nv.reservedSmem.offset0,0x4
